//
// Generated by NVIDIA NVVM Compiler
//
// Compiler Build ID: CL-36424714
// Cuda compilation tools, release 13.0, V13.0.88
// Based on NVVM 20.0.0
//

.version 9.0
.target sm_100
.address_size 64

	// .globl	_Z6mean_0PfS_i
.extern .func  (.param .b32 func_retval0) vprintf
(
	.param .b64 vprintf_param_0,
	.param .b64 vprintf_param_1
)
;
.global .align 1 .b8 $str[20] = {116, 105, 100, 32, 37, 100, 32, 99, 111, 109, 112, 117, 116, 101, 100, 32, 37, 102, 10};

.visible .entry _Z6mean_0PfS_i(
	.param .u64 .ptr .align 1 _Z6mean_0PfS_i_param_0,
	.param .u64 .ptr .align 1 _Z6mean_0PfS_i_param_1,
	.param .u32 _Z6mean_0PfS_i_param_2
)
{
	.local .align 16 .b8 	__local_depot0[16];
	.reg .b64 	%SP;
	.reg .b64 	%SPL;
	.reg .pred 	%p<4>;
	.reg .b32 	%r<14>;
	.reg .b32 	%f<7>;
	.reg .b64 	%rd<18>;
	.reg .b64 	%fd<2>;

	mov.u64 	%SPL, __local_depot0;
	cvta.local.u64 	%SP, %SPL;
	ld.param.u64 	%rd2, [_Z6mean_0PfS_i_param_0];
	ld.param.u64 	%rd3, [_Z6mean_0PfS_i_param_1];
	ld.param.u32 	%r2, [_Z6mean_0PfS_i_param_2];
	cvta.to.global.u64 	%rd1, %rd3;
	mov.u32 	%r4, %ctaid.x;
	mov.u32 	%r5, %ntid.x;
	mov.u32 	%r6, %tid.x;
	mad.lo.s32 	%r7, %r4, %r5, %r6;
	setp.ne.s32 	%p1, %r7, 0;
	add.s32 	%r8, %r2, -1;
	setp.ne.s32 	%p2, %r7, %r8;
	and.pred  	%p3, %p1, %p2;
	@%p3 bra 	$L__BB0_2;
	mul.wide.u32 	%rd16, %r7, 4;
	add.s64 	%rd17, %rd1, %rd16;
	mov.b32 	%r13, -1082130432;
	st.global.u32 	[%rd17], %r13;
	bra.uni 	$L__BB0_3;
$L__BB0_2:
	add.u64 	%rd4, %SP, 0;
	add.u64 	%rd5, %SPL, 0;
	cvta.to.global.u64 	%rd6, %rd2;
	add.s32 	%r9, %r7, -1;
	mul.wide.u32 	%rd7, %r9, 4;
	add.s64 	%rd8, %rd6, %rd7;
	ld.global.f32 	%f1, [%rd8];
	mul.wide.u32 	%rd9, %r7, 4;
	add.s64 	%rd10, %rd6, %rd9;
	ld.global.f32 	%f2, [%rd10];
	add.s32 	%r10, %r7, 1;
	mul.wide.u32 	%rd11, %r10, 4;
	add.s64 	%rd12, %rd6, %rd11;
	ld.global.f32 	%f3, [%rd12];
	add.f32 	%f4, %f1, %f2;
	add.f32 	%f5, %f4, %f3;
	div.rn.f32 	%f6, %f5, 0f40400000;
	add.s64 	%rd13, %rd1, %rd9;
	st.global.f32 	[%rd13], %f6;
	cvt.f64.f32 	%fd1, %f6;
	st.local.u32 	[%rd5], %r7;
	st.local.f64 	[%rd5+8], %fd1;
	mov.u64 	%rd14, $str;
	cvta.global.u64 	%rd15, %rd14;
	{ // callseq 0, 0
	.param .b64 param0;
	st.param.b64 	[param0], %rd15;
	.param .b64 param1;
	st.param.b64 	[param1], %rd4;
	.param .b32 retval0;
	call.uni (retval0), 
	vprintf, 
	(
	param0, 
	param1
	);
	ld.param.b32 	%r11, [retval0];
	} // callseq 0
$L__BB0_3:
	ret;

}
	// .globl	_Z6mean_1PfS_i
.visible .entry _Z6mean_1PfS_i(
	.param .u64 .ptr .align 1 _Z6mean_1PfS_i_param_0,
	.param .u64 .ptr .align 1 _Z6mean_1PfS_i_param_1,
	.param .u32 _Z6mean_1PfS_i_param_2
)
{
	.reg .pred 	%p<4>;
	.reg .b32 	%r<11>;
	.reg .b32 	%f<13>;
	.reg .b64 	%rd<8>;

	ld.param.u64 	%rd1, [_Z6mean_1PfS_i_param_0];
	ld.param.u64 	%rd2, [_Z6mean_1PfS_i_param_1];
	ld.param.u32 	%r2, [_Z6mean_1PfS_i_param_2];
	mov.u32 	%r3, %ctaid.x;
	mov.u32 	%r4, %ntid.x;
	mov.u32 	%r5, %tid.x;
	mad.lo.s32 	%r1, %r3, %r4, %r5;
	setp.eq.s32 	%p1, %r1, 0;
	shr.u32 	%r6, %r2, 31;
	add.s32 	%r7, %r2, %r6;
	shr.s32 	%r8, %r7, 1;
	setp.eq.s32 	%p2, %r1, %r8;
	or.pred  	%p3, %p1, %p2;
	@%p3 bra 	$L__BB1_2;
	cvta.to.global.u64 	%rd3, %rd1;
	cvta.to.global.u64 	%rd4, %rd2;
	shl.b32 	%r9, %r1, 1;
	add.s32 	%r10, %r9, -1;
	mul.wide.s32 	%rd5, %r10, 4;
	add.s64 	%rd6, %rd3, %rd5;
	ld.global.f32 	%f1, [%rd6];
	ld.global.f32 	%f2, [%rd6+-4];
	add.f32 	%f3, %f1, %f2;
	ld.global.f32 	%f4, [%rd6+4];
	add.f32 	%f5, %f3, %f4;
	div.rn.f32 	%f6, %f5, 0f40400000;
	add.s64 	%rd7, %rd4, %rd5;
	st.global.f32 	[%rd7], %f6;
	ld.global.f32 	%f7, [%rd6+4];
	ld.global.f32 	%f8, [%rd6+8];
	add.f32 	%f9, %f7, %f8;
	ld.global.f32 	%f10, [%rd6];
	add.f32 	%f11, %f9, %f10;
	div.rn.f32 	%f12, %f11, 0f40400000;
	st.global.f32 	[%rd7+4], %f12;
$L__BB1_2:
	ret;

}


// ===== COMPILED SASS (sm_100) =====

	.target	sm_100

	.elftype	@"ET_EXEC"


//--------------------- .note.nv.tkinfo           --------------------------
	.section	.note.nv.tkinfo,"",@"SHT_NOTE"
	.sectionflags	@"SHF_NOTE_NV_TKINFO"
	.tkinfo
        /*0018*/ 	.word	0x00000002
        /*0030*/ 	.string	""
        /*0030*/ 	.string	"ptxas"
        /*0030*/ 	.string	"Cuda compilation tools, release 13.0, V13.0.88"
        /*0030*/ 	.string	"Build cuda_13.0.r13.0/compiler.36424714_0"
        /*0030*/ 	.string	"-arch sm_100 -m 64 "



//--------------------- .note.nv.cuinfo           --------------------------
	.section	.note.nv.cuinfo,"",@"SHT_NOTE"
	.sectionflags	@"SHF_NOTE_NV_CUINFO"
        /*0018*/ 	.short	0x0002
        /*001a*/ 	.short	0x0064
        /*001c*/ 	.short	0x0082
	.zero		2


//--------------------- .nv.info                  --------------------------
	.section	.nv.info,"",@"SHT_CUDA_INFO"
	.align	4


	//----- nvinfo : EIATTR_REGCOUNT
	.align		4
        /*0000*/ 	.byte	0x04, 0x2f
        /*0002*/ 	.short	(.L_2 - .L_1)
	.align		4
.L_1:
        /*0004*/ 	.word	index@(_Z6mean_0PfS_i)
        /*0008*/ 	.word	0x00000018


	//----- nvinfo : EIATTR_FRAME_SIZE
	.align		4
.L_2:
        /*000c*/ 	.byte	0x04, 0x11
        /*000e*/ 	.short	(.L_4 - .L_3)
	.align		4
.L_3:
        /*0010*/ 	.word	index@($__internal_1_$__cuda_sm3x_div_rn_noftz_f32_slowpath)
        /*0014*/ 	.word	0x00000010


	//----- nvinfo : EIATTR_FRAME_SIZE
	.align		4
.L_4:
        /*0018*/ 	.byte	0x04, 0x11
        /*001a*/ 	.short	(.L_6 - .L_5)
	.align		4
.L_5:
        /*001c*/ 	.word	index@(_Z6mean_0PfS_i)
        /*0020*/ 	.word	0x00000010


	//----- nvinfo : EIATTR_REGCOUNT
	.align		4
.L_6:
        /*0024*/ 	.byte	0x04, 0x2f
        /*0026*/ 	.short	(.L_8 - .L_7)
	.align		4
.L_7:
        /*0028*/ 	.word	index@(_Z6mean_1PfS_i)
        /*002c*/ 	.word	0x00000013


	//----- nvinfo : EIATTR_FRAME_SIZE
	.align		4
.L_8:
        /*0030*/ 	.byte	0x04, 0x11
        /*0032*/ 	.short	(.L_10 - .L_9)
	.align		4
.L_9:
        /*0034*/ 	.word	index@($__internal_0_$__cuda_sm3x_div_rn_noftz_f32_slowpath)
        /*0038*/ 	.word	0x00000000


	//----- nvinfo : EIATTR_FRAME_SIZE
	.align		4
.L_10:
        /*003c*/ 	.byte	0x04, 0x11
        /*003e*/ 	.short	(.L_12 - .L_11)
	.align		4
.L_11:
        /*0040*/ 	.word	index@(_Z6mean_1PfS_i)
        /*0044*/ 	.word	0x00000000


	//----- nvinfo : EIATTR_MIN_STACK_SIZE
	.align		4
.L_12:
        /*0048*/ 	.byte	0x04, 0x12
        /*004a*/ 	.short	(.L_14 - .L_13)
	.align		4
.L_13:
        /*004c*/ 	.word	index@(_Z6mean_1PfS_i)
        /*0050*/ 	.word	0x00000000


	//----- nvinfo : EIATTR_MIN_STACK_SIZE
	.align		4
.L_14:
        /*0054*/ 	.byte	0x04, 0x12
        /*0056*/ 	.short	(.L_16 - .L_15)
	.align		4
.L_15:
        /*0058*/ 	.word	index@(_Z6mean_0PfS_i)
        /*005c*/ 	.word	0x00000010
.L_16:


//--------------------- .nv.compat                --------------------------
	.section	.nv.compat,"",@"SHT_CUDA_COMPAT_INFO"
	.align	4
        /*0000*/ 	.byte	0x02, 0x09, 0x00, 0x00, 0x02, 0x02, 0x01, 0x00, 0x02, 0x05, 0x05, 0x00, 0x03, 0x07, 0x01, 0x01
        /*0010*/ 	.byte	0x02, 0x03, 0x00, 0x00, 0x02, 0x06, 0x01, 0x00, 0x04, 0x0b, 0x08, 0x00, 0x01, 0x00, 0x00, 0x00
        /*0020*/ 	.byte	0x00, 0x00, 0x00, 0x00


//--------------------- .nv.info._Z6mean_1PfS_i   --------------------------
	.section	.nv.info._Z6mean_1PfS_i,"",@"SHT_CUDA_INFO"
	.sectionflags	@""
	.align	4


	//----- nvinfo : EIATTR_CUDA_API_VERSION
	.align		4
        /*0000*/ 	.byte	0x04, 0x37
        /*0002*/ 	.short	(.L_18 - .L_17)
.L_17:
        /*0004*/ 	.word	0x00000082


	//----- nvinfo : EIATTR_KPARAM_INFO
	.align		4
.L_18:
        /*0008*/ 	.byte	0x04, 0x17
        /*000a*/ 	.short	(.L_20 - .L_19)
.L_19:
        /*000c*/ 	.word	0x00000000
        /*0010*/ 	.short	0x0002
        /*0012*/ 	.short	0x0010
        /*0014*/ 	.byte	0x00, 0xf0, 0x11, 0x00


	//----- nvinfo : EIATTR_KPARAM_INFO
	.align		4
.L_20:
        /*0018*/ 	.byte	0x04, 0x17
        /*001a*/ 	.short	(.L_22 - .L_21)
.L_21:
        /*001c*/ 	.word	0x00000000
        /*0020*/ 	.short	0x0001
        /*0022*/ 	.short	0x0008
        /*0024*/ 	.byte	0x00, 0xf5, 0x21, 0x00


	//----- nvinfo : EIATTR_KPARAM_INFO
	.align		4
.L_22:
        /*0028*/ 	.byte	0x04, 0x17
        /*002a*/ 	.short	(.L_24 - .L_23)
.L_23:
        /*002c*/ 	.word	0x00000000
        /*0030*/ 	.short	0x0000
        /*0032*/ 	.short	0x0000
        /*0034*/ 	.byte	0x00, 0xf5, 0x21, 0x00


	//----- nvinfo : EIATTR_SPARSE_MMA_MASK
	.align		4
.L_24:
        /*0038*/ 	.byte	0x03, 0x50
        /*003a*/ 	.short	0x0000


	//----- nvinfo : EIATTR_MAXREG_COUNT
	.align		4
        /*003c*/ 	.byte	0x03, 0x1b
        /*003e*/ 	.short	0x00ff


	//----- nvinfo : EIATTR_MERCURY_ISA_VERSION
	.align		4
        /*0040*/ 	.byte	0x03, 0x5f
        /*0042*/ 	.short	0x0101


	//----- nvinfo : EIATTR_VRC_CTA_INIT_COUNT
	.align		4
        /*0044*/ 	.byte	0x02, 0x4a
	.zero		1
	.zero		1


	//----- nvinfo : EIATTR_EXIT_INSTR_OFFSETS
	.align		4
        /*0048*/ 	.byte	0x04, 0x1c
        /*004a*/ 	.short	(.L_26 - .L_25)


	//   ....[0]....
.L_25:
        /*004c*/ 	.word	0x000000a0


	//   ....[1]....
        /*0050*/ 	.word	0x00000380


	//----- nvinfo : EIATTR_CRS_STACK_SIZE
	.align		4
.L_26:
        /*0054*/ 	.byte	0x04, 0x1e
        /*0056*/ 	.short	(.L_28 - .L_27)
.L_27:
        /*0058*/ 	.word	0x00000000


	//----- nvinfo : EIATTR_CBANK_PARAM_SIZE
	.align		4
.L_28:
        /*005c*/ 	.byte	0x03, 0x19
        /*005e*/ 	.short	0x0014


	//----- nvinfo : EIATTR_PARAM_CBANK
	.align		4
        /*0060*/ 	.byte	0x04, 0x0a
        /*0062*/ 	.short	(.L_30 - .L_29)
	.align		4
.L_29:
        /*0064*/ 	.word	index@(.nv.constant0._Z6mean_1PfS_i)
        /*0068*/ 	.short	0x0380
        /*006a*/ 	.short	0x0014


	//----- nvinfo : EIATTR_SW_WAR
	.align		4
.L_30:
        /*006c*/ 	.byte	0x04, 0x36
        /*006e*/ 	.short	(.L_32 - .L_31)
.L_31:
        /*0070*/ 	.word	0x00000008
.L_32:


//--------------------- .nv.info._Z6mean_0PfS_i   --------------------------
	.section	.nv.info._Z6mean_0PfS_i,"",@"SHT_CUDA_INFO"
	.sectionflags	@""
	.align	4


	//----- nvinfo : EIATTR_CUDA_API_VERSION
	.align		4
        /*0000*/ 	.byte	0x04, 0x37
        /*0002*/ 	.short	(.L_34 - .L_33)
.L_33:
        /*0004*/ 	.word	0x00000082


	//----- nvinfo : EIATTR_KPARAM_INFO
	.align		4
.L_34:
        /*0008*/ 	.byte	0x04, 0x17
        /*000a*/ 	.short	(.L_36 - .L_35)
.L_35:
        /*000c*/ 	.word	0x00000000
        /*0010*/ 	.short	0x0002
        /*0012*/ 	.short	0x0010
        /*0014*/ 	.byte	0x00, 0xf0, 0x11, 0x00


	//----- nvinfo : EIATTR_KPARAM_INFO
	.align		4
.L_36:
        /*0018*/ 	.byte	0x04, 0x17
        /*001a*/ 	.short	(.L_38 - .L_37)
.L_37:
        /*001c*/ 	.word	0x00000000
        /*0020*/ 	.short	0x0001
        /*0022*/ 	.short	0x0008
        /*0024*/ 	.byte	0x00, 0xf5, 0x21, 0x00


	//----- nvinfo : EIATTR_KPARAM_INFO
	.align		4
.L_38:
        /*0028*/ 	.byte	0x04, 0x17
        /*002a*/ 	.short	(.L_40 - .L_39)
.L_39:
        /*002c*/ 	.word	0x00000000
        /*0030*/ 	.short	0x0000
        /*0032*/ 	.short	0x0000
        /*0034*/ 	.byte	0x00, 0xf5, 0x21, 0x00


	//----- nvinfo : EIATTR_SPARSE_MMA_MASK
	.align		4
.L_40:
        /*0038*/ 	.byte	0x03, 0x50
        /*003a*/ 	.short	0x0000


	//----- nvinfo : EIATTR_MAXREG_COUNT
	.align		4
        /*003c*/ 	.byte	0x03, 0x1b
        /*003e*/ 	.short	0x00ff


	//----- nvinfo : EIATTR_EXTERNS
	.align		4
        /*0040*/ 	.byte	0x04, 0x0f
        /*0042*/ 	.short	(.L_42 - .L_41)


	//   ....[0]....
	.align		4
.L_41:
        /*0044*/ 	.word	index@(vprintf)


	//----- nvinfo : EIATTR_MERCURY_ISA_VERSION
	.align		4
.L_42:
        /*0048*/ 	.byte	0x03, 0x5f
        /*004a*/ 	.short	0x0101


	//----- nvinfo : EIATTR_VRC_CTA_INIT_COUNT
	.align		4
        /*004c*/ 	.byte	0x02, 0x4a
	.zero		1
	.zero		1


	//----- nvinfo : EIATTR_SYSCALL_OFFSETS
	.align		4
        /*0050*/ 	.byte	0x04, 0x46
        /*0052*/ 	.short	(.L_44 - .L_43)


	//   ....[0]....
.L_43:
        /*0054*/ 	.word	0x00000390


	//----- nvinfo : EIATTR_EXIT_INSTR_OFFSETS
	.align		4
.L_44:
        /*0058*/ 	.byte	0x04, 0x1c
        /*005a*/ 	.short	(.L_46 - .L_45)


	//   ....[0]....
.L_45:
        /*005c*/ 	.word	0x00000130


	//   ....[1]....
        /*0060*/ 	.word	0x000003a0


	//----- nvinfo : EIATTR_CRS_STACK_SIZE
	.align		4
.L_46:
        /*0064*/ 	.byte	0x04, 0x1e
        /*0066*/ 	.short	(.L_48 - .L_47)
.L_47:
        /*0068*/ 	.word	0x00000000


	//----- nvinfo : EIATTR_CBANK_PARAM_SIZE
	.align		4
.L_48:
        /*006c*/ 	.byte	0x03, 0x19
        /*006e*/ 	.short	0x0014


	//----- nvinfo : EIATTR_PARAM_CBANK
	.align		4
        /*0070*/ 	.byte	0x04, 0x0a
        /*0072*/ 	.short	(.L_50 - .L_49)
	.align		4
.L_49:
        /*0074*/ 	.word	index@(.nv.constant0._Z6mean_0PfS_i)
        /*0078*/ 	.short	0x0380
        /*007a*/ 	.short	0x0014


	//----- nvinfo : EIATTR_SW_WAR
	.align		4
.L_50:
        /*007c*/ 	.byte	0x04, 0x36
        /*007e*/ 	.short	(.L_52 - .L_51)
.L_51:
        /*0080*/ 	.word	0x00000008
.L_52:


//--------------------- .nv.callgraph             --------------------------
	.section	.nv.callgraph,"",@"SHT_CUDA_CALLGRAPH"
	.align	4
	.sectionentsize	8
	.align		4
        /*0000*/ 	.word	0x00000000
	.align		4
        /*0004*/ 	.word	0xffffffff
	.align		4
        /*0008*/ 	.word	index@(_Z6mean_0PfS_i)
	.align		4
        /*000c*/ 	.word	index@(vprintf)
	.align		4
        /*0010*/ 	.word	0x00000000
	.align		4
        /*0014*/ 	.word	0xfffffffe
	.align		4
        /*0018*/ 	.word	0x00000000
	.align		4
        /*001c*/ 	.word	0xfffffffd
	.align		4
        /*0020*/ 	.word	0x00000000
	.align		4
        /*0024*/ 	.word	0xfffffffc


//--------------------- .nv.constant4             --------------------------
	.section	.nv.constant4,"a",@progbits
	.align	8
	.align		8
.nv.constant4:
        /*0000*/ 	.dword	$str
	.align		8
        /*0008*/ 	.dword	vprintf


//--------------------- .text._Z6mean_1PfS_i      --------------------------
	.section	.text._Z6mean_1PfS_i,"ax",@progbits
	.align	128
        .global         _Z6mean_1PfS_i
        .type           _Z6mean_1PfS_i,@function
        .size           _Z6mean_1PfS_i,(.L_x_32 - _Z6mean_1PfS_i)
        .other          _Z6mean_1PfS_i,@"STO_CUDA_ENTRY STV_DEFAULT"
_Z6mean_1PfS_i:
.text._Z6mean_1PfS_i:
[----:B------:R-:W-:Y:S01]  /*0000*/  LDC R1, c[0x0][0x37c] ;  /* 0x0000df00ff017b82 */ /* 0x000fe20000000800 */
[----:B------:R-:W0:Y:S07]  /*0010*/  S2R R3, SR_TID.X ;  /* 0x0000000000037919 */ /* 0x000e2e0000002100 */
[----:B------:R-:W0:Y:S01]  /*0020*/  S2UR UR5, SR_CTAID.X ;  /* 0x00000000000579c3 */ /* 0x000e220000002500 */
[----:B------:R-:W1:Y:S07]  /*0030*/  LDCU UR4, c[0x0][0x390] ;  /* 0x00007200ff0477ac */ /* 0x000e6e0008000800 */
[----:B------:R-:W0:Y:S01]  /*0040*/  LDC R6, c[0x0][0x360] ;  /* 0x0000d800ff067b82 */ /* 0x000e220000000800 */
[----:B-1----:R-:W-:-:S04]  /*0050*/  ULEA.HI UR4, UR4, UR4, URZ, 0x1 ;  /* 0x0000000404047291 */ /* 0x002fc8000f8f08ff */
[----:B------:R-:W-:Y:S01]  /*0060*/  USHF.R.S32.HI UR4, URZ, 0x1, UR4 ;  /* 0x00000001ff047899 */ /* 0x000fe20008011404 */
[----:B0-----:R-:W-:-:S05]  /*0070*/  IMAD R6, R6, UR5, R3 ;  /* 0x0000000506067c24 */ /* 0x001fca000f8e0203 */
[----:B------:R-:W-:-:S04]  /*0080*/  ISETP.NE.AND P0, PT, R6, UR4, PT ;  /* 0x0000000406007c0c */ /* 0x000fc8000bf05270 */
[----:B------:R-:W-:-:S13]  /*0090*/  ISETP.EQ.OR P0, PT, R6, RZ, !P0 ;  /* 0x000000ff0600720c */ /* 0x000fda0004702670 */
[----:B------:R-:W-:Y:S05]  /*00a0*/  @P0 EXIT ;  /* 0x000000000000094d */ /* 0x000fea0003800000 */
[----:B------:R-:W0:Y:S01]  /*00b0*/  LDC.64 R4, c[0x0][0x380] ;  /* 0x0000e000ff047b82 */ /* 0x000e220000000a00 */
[----:B------:R-:W1:Y:S01]  /*00c0*/  LDCU.64 UR4, c[0x0][0x358] ;  /* 0x00006b00ff0477ac */ /* 0x000e620008000a00 */
[----:B------:R-:W-:-:S05]  /*00d0*/  LEA R6, R6, 0xffffffff, 0x1 ;  /* 0xffffffff06067811 */ /* 0x000fca00078e08ff */
[----:B0-----:R-:W-:-:S05]  /*00e0*/  IMAD.WIDE R4, R6, 0x4, R4 ;  /* 0x0000000406047825 */ /* 0x001fca00078e0204 */
[----:B-1----:R-:W2:Y:S04]  /*00f0*/  LDG.E R0, desc[UR4][R4.64] ;  /* 0x0000000404007981 */ /* 0x002ea8000c1e1900 */
[----:B------:R-:W2:Y:S04]  /*0100*/  LDG.E R3, desc[UR4][R4.64+-0x4] ;  /* 0xfffffc0404037981 */ /* 0x000ea8000c1e1900 */
[----:B------:R-:W3:Y:S01]  /*0110*/  LDG.E R7, desc[UR4][R4.64+0x4] ;  /* 0x0000040404077981 */ /* 0x000ee2000c1e1900 */
[----:B------:R-:W-:Y:S01]  /*0120*/  IMAD.MOV.U32 R8, RZ, RZ, 0x3eaaaaab ;  /* 0x3eaaaaabff087424 */ /* 0x000fe200078e00ff */
[----:B------:R-:W-:Y:S01]  /*0130*/  BSSY.RECONVERGENT B0, `(.L_x_0) ;  /* 0x000000e000007945 */ /* 0x000fe20003800200 */
[----:B------:R-:W-:-:S02]  /*0140*/  IMAD.MOV.U32 R2, RZ, RZ, 0x40400000 ;  /* 0x40400000ff027424 */ /* 0x000fc400078e00ff */
[----:B--2---:R-:W-:Y:S02]  /*0150*/  FADD R0, R0, R3 ;  /* 0x0000000300007221 */ /* 0x004fe40000000000 */
[----:B------:R-:W-:Y:S02]  /*0160*/  FFMA R3, R8, -R2, 1 ;  /* 0x3f80000008037423 */ /* 0x000fe40000000802 */
[----:B---3--:R-:W-:Y:S02]  /*0170*/  FADD R0, R0, R7 ;  /* 0x0000000700007221 */ /* 0x008fe40000000000 */
[----:B------:R-:W-:Y:S02]  /*0180*/  FFMA R3, R3, R8, 0.3333333432674407959 ;  /* 0x3eaaaaab03037423 */ /* 0x000fe40000000008 */
[----:B------:R-:W0:Y:S02]  /*0190*/  FCHK P0, R0, 3 ;  /* 0x4040000000007902 */ /* 0x000e240000000000 */
[----:B------:R-:W-:-:S04]  /*01a0*/  FFMA R7, R0, R3, RZ ;  /* 0x0000000300077223 */ /* 0x000fc800000000ff */
[----:B------:R-:W-:-:S04]  /*01b0*/  FFMA R8, R7, -3, R0 ;  /* 0xc040000007087823 */ /* 0x000fc80000000000 */
[----:B------:R-:W-:Y:S01]  /*01c0*/  FFMA R3, R3, R8, R7 ;  /* 0x0000000803037223 */ /* 0x000fe20000000007 */
[----:B0-----:R-:W-:Y:S06]  /*01d0*/  @!P0 BRA `(.L_x_1) ;  /* 0x00000000000c8947 */ /* 0x001fec0003800000 */
[----:B------:R-:W-:Y:S01]  /*01e0*/  IMAD.MOV.U32 R3, RZ, RZ, R0 ;  /* 0x000000ffff037224 */ /* 0x000fe200078e0000 */
[----:B------:R-:W-:-:S07]  /*01f0*/  MOV R8, 0x210 ;  /* 0x0000021000087802 */ /* 0x000fce0000000f00 */
[----:B------:R-:W-:Y:S05]  /*0200*/  CALL.REL.NOINC `($__internal_0_$__cuda_sm3x_div_rn_noftz_f32_slowpath) ;  /* 0x0000000000607944 */ /* 0x000fea0003c00000 */
.L_x_1:
[----:B------:R-:W-:Y:S05]  /*0210*/  BSYNC.RECONVERGENT B0 ;  /* 0x0000000000007941 */ /* 0x000fea0003800200 */
.L_x_0:
[----:B------:R-:W0:Y:S02]  /*0220*/  LDC.64 R8, c[0x0][0x388] ;  /* 0x0000e200ff087b82 */ /* 0x000e240000000a00 */
[----:B0-----:R-:W-:-:S05]  /*0230*/  IMAD.WIDE R6, R6, 0x4, R8 ;  /* 0x0000000406067825 */ /* 0x001fca00078e0208 */
[----:B------:R0:W-:Y:S04]  /*0240*/  STG.E desc[UR4][R6.64], R3 ;  /* 0x0000000306007986 */ /* 0x0001e8000c101904 */
[----:B------:R-:W2:Y:S04]  /*0250*/  LDG.E R0, desc[UR4][R4.64+0x4] ;  /* 0x0000040404007981 */ /* 0x000ea8000c1e1900 */
[----:B------:R-:W2:Y:S04]  /*0260*/  LDG.E R9, desc[UR4][R4.64+0x8] ;  /* 0x0000080404097981 */ /* 0x000ea8000c1e1900 */
[----:B------:R-:W3:Y:S01]  /*0270*/  LDG.E R11, desc[UR4][R4.64] ;  /* 0x00000004040b7981 */ /* 0x000ee2000c1e1900 */
[----:B------:R-:W-:Y:S01]  /*0280*/  IMAD.MOV.U32 R13, RZ, RZ, 0x3eaaaaab ;  /* 0x3eaaaaabff0d7424 */ /* 0x000fe200078e00ff */
[----:B------:R-:W-:Y:S03]  /*0290*/  BSSY.RECONVERGENT B0, `(.L_x_2) ;  /* 0x000000d000007945 */ /* 0x000fe60003800200 */
[----:B------:R-:W-:Y:S01]  /*02a0*/  FFMA R8, R13, -R2, 1 ;  /* 0x3f8000000d087423 */ /* 0x000fe20000000802 */
[----:B--2---:R-:W-:-:S04]  /*02b0*/  FADD R0, R0, R9 ;  /* 0x0000000900007221 */ /* 0x004fc80000000000 */
[----:B---3--:R-:W-:Y:S01]  /*02c0*/  FADD R11, R0, R11 ;  /* 0x0000000b000b7221 */ /* 0x008fe20000000000 */
[----:B------:R-:W-:-:S03]  /*02d0*/  FFMA R0, R8, R13, 0.3333333432674407959 ;  /* 0x3eaaaaab08007423 */ /* 0x000fc6000000000d */
[----:B------:R-:W1:Y:S01]  /*02e0*/  FCHK P0, R11, 3 ;  /* 0x404000000b007902 */ /* 0x000e620000000000 */
[----:B------:R-:W-:-:S04]  /*02f0*/  FFMA R8, R0, R11, RZ ;  /* 0x0000000b00087223 */ /* 0x000fc800000000ff */
[----:B0-----:R-:W-:-:S04]  /*0300*/  FFMA R3, R8, -3, R11 ;  /* 0xc040000008037823 */ /* 0x001fc8000000000b */
[----:B------:R-:W-:Y:S01]  /*0310*/  FFMA R3, R0, R3, R8 ;  /* 0x0000000300037223 */ /* 0x000fe20000000008 */
[----:B-1----:R-:W-:Y:S06]  /*0320*/  @!P0 BRA `(.L_x_3) ;  /* 0x00000000000c8947 */ /* 0x002fec0003800000 */
[----:B------:R-:W-:Y:S01]  /*0330*/  IMAD.MOV.U32 R3, RZ, RZ, R11 ;  /* 0x000000ffff037224 */ /* 0x000fe200078e000b */
[----:B------:R-:W-:-:S07]  /*0340*/  MOV R8, 0x360 ;  /* 0x0000036000087802 */ /* 0x000fce0000000f00 */
[----:B------:R-:W-:Y:S05]  /*0350*/  CALL.REL.NOINC `($__internal_0_$__cuda_sm3x_div_rn_noftz_f32_slowpath) ;  /* 0x00000000000c7944 */ /* 0x000fea0003c00000 */
.L_x_3:
[----:B------:R-:W-:Y:S05]  /*0360*/  BSYNC.RECONVERGENT B0 ;  /* 0x0000000000007941 */ /* 0x000fea0003800200 */
.L_x_2:
[----:B------:R-:W-:Y:S01]  /*0370*/  STG.E desc[UR4][R6.64+0x4], R3 ;  /* 0x0000040306007986 */ /* 0x000fe2000c101904 */
[----:B------:R-:W-:Y:S05]  /*0380*/  EXIT ;  /* 0x000000000000794d */ /* 0x000fea0003800000 */
        .weak           $__internal_0_$__cuda_sm3x_div_rn_noftz_f32_slowpath
        .type           $__internal_0_$__cuda_sm3x_div_rn_noftz_f32_slowpath,@function
        .size           $__internal_0_$__cuda_sm3x_div_rn_noftz_f32_slowpath,(.L_x_32 - $__internal_0_$__cuda_sm3x_div_rn_noftz_f32_slowpath)
$__internal_0_$__cuda_sm3x_div_rn_noftz_f32_slowpath:
[----:B------:R-:W-:Y:S01]  /*0390*/  SHF.R.U32.HI R10, RZ, 0x17, R2 ;  /* 0x00000017ff0a7819 */ /* 0x000fe20000011602 */
[----:B------:R-:W-:Y:S01]  /*03a0*/  BSSY.RECONVERGENT B1, `(.L_x_4) ;  /* 0x0000064000017945 */ /* 0x000fe20003800200 */
[----:B------:R-:W-:Y:S01]  /*03b0*/  SHF.R.U32.HI R0, RZ, 0x17, R3 ;  /* 0x00000017ff007819 */ /* 0x000fe20000011603 */
[----:B------:R-:W-:Y:S01]  /*03c0*/  IMAD.MOV.U32 R12, RZ, RZ, 0x40400000 ;  /* 0x40400000ff0c7424 */ /* 0x000fe200078e00ff */
[----:B------:R-:W-:Y:S02]  /*03d0*/  LOP3.LUT R10, R10, 0xff, RZ, 0xc0, !PT ;  /* 0x000000ff0a0a7812 */ /* 0x000fe400078ec0ff */
[----:B------:R-:W-:-:S03]  /*03e0*/  LOP3.LUT R14, R0, 0xff, RZ, 0xc0, !PT ;  /* 0x000000ff000e7812 */ /* 0x000fc600078ec0ff */
[----:B------:R-:W-:Y:S02]  /*03f0*/  VIADD R11, R10, 0xffffffff ;  /* 0xffffffff0a0b7836 */ /* 0x000fe40000000000 */
[----:B------:R-:W-:-:S03]  /*0400*/  VIADD R13, R14, 0xffffffff ;  /* 0xffffffff0e0d7836 */ /* 0x000fc60000000000 */
[----:B------:R-:W-:-:S04]  /*0410*/  ISETP.GT.U32.AND P0, PT, R11, 0xfd, PT ;  /* 0x000000fd0b00780c */ /* 0x000fc80003f04070 */
[----:B------:R-:W-:-:S13]  /*0420*/  ISETP.GT.U32.OR P0, PT, R13, 0xfd, P0 ;  /* 0x000000fd0d00780c */ /* 0x000fda0000704470 */
[----:B------:R-:W-:Y:S01]  /*0430*/  @!P0 MOV R9, RZ ;  /* 0x000000ff00098202 */ /* 0x000fe20000000f00 */
[----:B------:R-:W-:Y:S06]  /*0440*/  @!P0 BRA `(.L_x_5) ;  /* 0x0000000000608947 */ /* 0x000fec0003800000 */
[----:B------:R-:W-:Y:S01]  /*0450*/  IMAD.MOV.U32 R0, RZ, RZ, 0x40400000 ;  /* 0x40400000ff007424 */ /* 0x000fe200078e00ff */
[----:B------:R-:W-:-:S04]  /*0460*/  FSETP.GTU.FTZ.AND P0, PT, |R3|, +INF , PT ;  /* 0x7f8000000300780b */ /* 0x000fc80003f1c200 */
[----:B------:R-:W-:-:S04]  /*0470*/  FSETP.GTU.FTZ.AND P1, PT, |R0|, +INF , PT ;  /* 0x7f8000000000780b */ /* 0x000fc80003f3c200 */
[----:B------:R-:W-:-:S13]  /*0480*/  PLOP3.LUT P0, PT, P0, P1, PT, 0xf8, 0x8f ;  /* 0x00000000008f781c */ /* 0x000fda0000703f70 */
[----:B------:R-:W-:Y:S05]  /*0490*/  @P0 BRA `(.L_x_6) ;  /* 0x00000004004c0947 */ /* 0x000fea0003800000 */
[----:B------:R-:W-:-:S13]  /*04a0*/  LOP3.LUT P0, RZ, R12, 0x7fffffff, R3, 0xc8, !PT ;  /* 0x7fffffff0cff7812 */ /* 0x000fda000780c803 */
[----:B------:R-:W-:Y:S05]  /*04b0*/  @!P0 BRA `(.L_x_7) ;  /* 0x00000004003c8947 */ /* 0x000fea0003800000 */
[C---:B------:R-:W-:Y:S02]  /*04c0*/  FSETP.NEU.FTZ.AND P2, PT, |R3|.reuse, +INF , PT ;  /* 0x7f8000000300780b */ /* 0x040fe40003f5d200 */
[----:B------:R-:W-:Y:S02]  /*04d0*/  FSETP.NEU.FTZ.AND P1, PT, |R0|, +INF , PT ;  /* 0x7f8000000000780b */ /* 0x000fe40003f3d200 */
[----:B------:R-:W-:-:S11]  /*04e0*/  FSETP.NEU.FTZ.AND P0, PT, |R3|, +INF , PT ;  /* 0x7f8000000300780b */ /* 0x000fd60003f1d200 */
[----:B------:R-:W-:Y:S05]  /*04f0*/  @!P1 BRA !P2, `(.L_x_7) ;  /* 0x00000004002c9947 */ /* 0x000fea0005000000 */
[----:B------:R-:W-:-:S04]  /*0500*/  LOP3.LUT P2, RZ, R3, 0x7fffffff, RZ, 0xc0, !PT ;  /* 0x7fffffff03ff7812 */ /* 0x000fc8000784c0ff */
[----:B------:R-:W-:-:S13]  /*0510*/  PLOP3.LUT P1, PT, P1, P2, PT, 0x2f, 0xf2 ;  /* 0x0000000000f2781c */ /* 0x000fda0000f24577 */
[----:B------:R-:W-:Y:S05]  /*0520*/  @P1 BRA `(.L_x_8) ;  /* 0x0000000400181947 */ /* 0x000fea0003800000 */
[----:B------:R-:W-:-:S04]  /*0530*/  LOP3.LUT P1, RZ, R12, 0x7fffffff, RZ, 0xc0, !PT ;  /* 0x7fffffff0cff7812 */ /* 0x000fc8000782c0ff */
[----:B------:R-:W-:-:S13]  /*0540*/  PLOP3.LUT P0, PT, P0, P1, PT, 0x2f, 0xf2 ;  /* 0x0000000000f2781c */ /* 0x000fda0000702577 */
[----:B------:R-:W-:Y:S05]  /*0550*/  @P0 BRA `(.L_x_9) ;  /* 0x0000000400000947 */ /* 0x000fea0003800000 */
[----:B------:R-:W-:Y:S02]  /*0560*/  ISETP.GE.AND P0, PT, R13, RZ, PT ;  /* 0x000000ff0d00720c */ /* 0x000fe40003f06270 */
[----:B------:R-:W-:-:S11]  /*0570*/  ISETP.GE.AND P1, PT, R11, RZ, PT ;  /* 0x000000ff0b00720c */ /* 0x000fd60003f26270 */
[----:B------:R-:W-:Y:S02]  /*0580*/  @P0 IMAD.MOV.U32 R9, RZ, RZ, RZ ;  /* 0x000000ffff090224 */ /* 0x000fe400078e00ff */
[----:B------:R-:W-:Y:S01]  /*0590*/  @!P0 FFMA R3, R3, 1.84467440737095516160e+19, RZ ;  /* 0x5f80000003038823 */ /* 0x000fe200000000ff */
[----:B------:R-:W-:Y:S02]  /*05a0*/  @!P0 IMAD.MOV.U32 R9, RZ, RZ, -0x40 ;  /* 0xffffffc0ff098424 */ /* 0x000fe400078e00ff */
[----:B------:R-:W-:Y:S02]  /*05b0*/  @!P1 FFMA R12, R0, 1.84467440737095516160e+19, RZ ;  /* 0x5f800000000c9823 */ /* 0x000fe400000000ff */
[----:B------:R-:W-:-:S07]  /*05c0*/  @!P1 VIADD R9, R9, 0x40 ;  /* 0x0000004009099836 */ /* 0x000fce0000000000 */
.L_x_5:
[----:B------:R-:W-:Y:S01]  /*05d0*/  LEA R11, R10, 0xc0800000, 0x17 ;  /* 0xc08000000a0b7811 */ /* 0x000fe200078eb8ff */
[----:B------:R-:W-:Y:S04]  /*05e0*/  BSSY.RECONVERGENT B2, `(.L_x_10) ;  /* 0x0000036000027945 */ /* 0x000fe80003800200 */
[----:B------:R-:W-:Y:S01]  /*05f0*/  IMAD.IADD R12, R12, 0x1, -R11 ;  /* 0x000000010c0c7824 */ /* 0x000fe200078e0a0b */
[----:B------:R-:W-:-:S03]  /*0600*/  IADD3 R11, PT, PT, R14, -0x7f, RZ ;  /* 0xffffff810e0b7810 */ /* 0x000fc60007ffe0ff */
[----:B------:R-:W0:Y:S01]  /*0610*/  MUFU.RCP R13, R12 ;  /* 0x0000000c000d7308 */ /* 0x000e220000001000 */
[----:B------:R-:W-:Y:S01]  /*0620*/  FADD.FTZ R15, -R12, -RZ ;  /* 0x800000ff0c0f7221 */ /* 0x000fe20000010100 */
[C---:B------:R-:W-:Y:S01]  /*0630*/  IMAD R0, R11.reuse, -0x800000, R3 ;  /* 0xff8000000b007824 */ /* 0x040fe200078e0203 */
[----:B------:R-:W-:-:S05]  /*0640*/  IADD3 R10, PT, PT, R11, 0x7f, -R10 ;  /* 0x0000007f0b0a7810 */ /* 0x000fca0007ffe80a */
[----:B------:R-:W-:Y:S02]  /*0650*/  IMAD.IADD R10, R10, 0x1, R9 ;  /* 0x000000010a0a7824 */ /* 0x000fe400078e0209 */
[----:B0-----:R-:W-:-:S04]  /*0660*/  FFMA R14, R13, R15, 1 ;  /* 0x3f8000000d0e7423 */ /* 0x001fc8000000000f */
[----:B------:R-:W-:-:S04]  /*0670*/  FFMA R16, R13, R14, R13 ;  /* 0x0000000e0d107223 */ /* 0x000fc8000000000d */
[----:B------:R-:W-:-:S04]  /*0680*/  FFMA R3, R0, R16, RZ ;  /* 0x0000001000037223 */ /* 0x000fc800000000ff */
[----:B------:R-:W-:-:S04]  /*0690*/  FFMA R14, R15, R3, R0 ;  /* 0x000000030f0e7223 */ /* 0x000fc80000000000 */
[----:B------:R-:W-:-:S04]  /*06a0*/  FFMA R13, R16, R14, R3 ;  /* 0x0000000e100d7223 */ /* 0x000fc80000000003 */
[----:B------:R-:W-:-:S04]  /*06b0*/  FFMA R14, R15, R13, R0 ;  /* 0x0000000d0f0e7223 */ /* 0x000fc80000000000 */
[----:B------:R-:W-:-:S05]  /*06c0*/  FFMA R0, R16, R14, R13 ;  /* 0x0000000e10007223 */ /* 0x000fca000000000d */
[----:B------:R-:W-:-:S04]  /*06d0*/  SHF.R.U32.HI R3, RZ, 0x17, R0 ;  /* 0x00000017ff037819 */ /* 0x000fc80000011600 */
[----:B------:R-:W-:-:S05]  /*06e0*/  LOP3.LUT R3, R3, 0xff, RZ, 0xc0, !PT ;  /* 0x000000ff03037812 */ /* 0x000fca00078ec0ff */
[----:B------:R-:W-:-:S04]  /*06f0*/  IMAD.IADD R11, R3, 0x1, R10 ;  /* 0x00000001030b7824 */ /* 0x000fc800078e020a */
[----:B------:R-:W-:-:S05]  /*0700*/  VIADD R3, R11, 0xffffffff ;  /* 0xffffffff0b037836 */ /* 0x000fca0000000000 */
[----:B------:R-:W-:-:S13]  /*0710*/  ISETP.GE.U32.AND P0, PT, R3, 0xfe, PT ;  /* 0x000000fe0300780c */ /* 0x000fda0003f06070 */
[----:B------:R-:W-:Y:S05]  /*0720*/  @!P0 BRA `(.L_x_11) ;  /* 0x0000000000808947 */ /* 0x000fea0003800000 */
[----:B------:R-:W-:-:S13]  /*0730*/  ISETP.GT.AND P0, PT, R11, 0xfe, PT ;  /* 0x000000fe0b00780c */ /* 0x000fda0003f04270 */
[----:B------:R-:W-:Y:S05]  /*0740*/  @P0 BRA `(.L_x_12) ;  /* 0x00000000006c0947 */ /* 0x000fea0003800000 */
[----:B------:R-:W-:-:S13]  /*0750*/  ISETP.GE.AND P0, PT, R11, 0x1, PT ;  /* 0x000000010b00780c */ /* 0x000fda0003f06270 */
[----:B------:R-:W-:Y:S05]  /*0760*/  @P0 BRA `(.L_x_13) ;  /* 0x0000000000740947 */ /* 0x000fea0003800000 */
[----:B------:R-:W-:Y:S02]  /*0770*/  ISETP.GE.AND P0, PT, R11, -0x18, PT ;  /* 0xffffffe80b00780c */ /* 0x000fe40003f06270 */
[----:B------:R-:W-:-:S11]  /*0780*/  LOP3.LUT R0, R0, 0x80000000, RZ, 0xc0, !PT ;  /* 0x8000000000007812 */ /* 0x000fd600078ec0ff */
[----:B------:R-:W-:Y:S05]  /*0790*/  @!P0 BRA `(.L_x_13) ;  /* 0x0000000000688947 */ /* 0x000fea0003800000 */
[CCC-:B------:R-:W-:Y:S01]  /*07a0*/  FFMA.RZ R3, R16.reuse, R14.reuse, R13.reuse ;  /* 0x0000000e10037223 */ /* 0x1c0fe2000000c00d */
[C---:B------:R-:W-:Y:S02]  /*07b0*/  VIADD R12, R11.reuse, 0x20 ;  /* 0x000000200b0c7836 */ /* 0x040fe40000000000 */
[CCC-:B------:R-:W-:Y:S01]  /*07c0*/  FFMA.RM R10, R16.reuse, R14.reuse, R13.reuse ;  /* 0x0000000e100a7223 */ /* 0x1c0fe2000000400d */
[----:B------:R-:W-:Y:S02]  /*07d0*/  ISETP.NE.AND P2, PT, R11, RZ, PT ;  /* 0x000000ff0b00720c */ /* 0x000fe40003f45270 */
[----:B------:R-:W-:Y:S01]  /*07e0*/  LOP3.LUT R9, R3, 0x7fffff, RZ, 0xc0, !PT ;  /* 0x007fffff03097812 */ /* 0x000fe200078ec0ff */
[----:B------:R-:W-:Y:S01]  /*07f0*/  FFMA.RP R3, R16, R14, R13 ;  /* 0x0000000e10037223 */ /* 0x000fe2000000800d */
[----:B------:R-:W-:Y:S01]  /*0800*/  ISETP.NE.AND P1, PT, R11, RZ, PT ;  /* 0x000000ff0b00720c */ /* 0x000fe20003f25270 */
[----:B------:R-:W-:Y:S01]  /*0810*/  IMAD.MOV R11, RZ, RZ, -R11 ;  /* 0x000000ffff0b7224 */ /* 0x000fe200078e0a0b */
[----:B------:R-:W-:-:S02]  /*0820*/  LOP3.LUT R9, R9, 0x800000, RZ, 0xfc, !PT ;  /* 0x0080000009097812 */ /* 0x000fc400078efcff */
[----:B------:R-:W-:Y:S02]  /*0830*/  FSETP.NEU.FTZ.AND P0, PT, R3, R10, PT ;  /* 0x0000000a0300720b */ /* 0x000fe40003f1d000 */
[----:B------:R-:W-:Y:S02]  /*0840*/  SHF.L.U32 R12, R9, R12, RZ ;  /* 0x0000000c090c7219 */ /* 0x000fe400000006ff */
[----:B------:R-:W-:Y:S02]  /*0850*/  SEL R10, R11, RZ, P2 ;  /* 0x000000ff0b0a7207 */ /* 0x000fe40001000000 */
[----:B------:R-:W-:Y:S02]  /*0860*/  ISETP.NE.AND P1, PT, R12, RZ, P1 ;  /* 0x000000ff0c00720c */ /* 0x000fe40000f25270 */
[----:B------:R-:W-:Y:S02]  /*0870*/  SHF.R.U32.HI R10, RZ, R10, R9 ;  /* 0x0000000aff0a7219 */ /* 0x000fe40000011609 */
[----:B------:R-:W-:-:S02]  /*0880*/  PLOP3.LUT P0, PT, P0, P1, PT, 0xf8, 0x8f ;  /* 0x00000000008f781c */ /* 0x000fc40000703f70 */
[----:B------:R-:W-:Y:S02]  /*0890*/  SHF.R.U32.HI R12, RZ, 0x1, R10 ;  /* 0x00000001ff0c7819 */ /* 0x000fe4000001160a */
[----:B------:R-:W-:-:S04]  /*08a0*/  SEL R3, RZ, 0x1, !P0 ;  /* 0x00000001ff037807 */ /* 0x000fc80004000000 */
[----:B------:R-:W-:-:S04]  /*08b0*/  LOP3.LUT R3, R3, 0x1, R12, 0xf8, !PT ;  /* 0x0000000103037812 */ /* 0x000fc800078ef80c */
[----:B------:R-:W-:-:S04]  /*08c0*/  LOP3.LUT R3, R3, R10, RZ, 0xc0, !PT ;  /* 0x0000000a03037212 */ /* 0x000fc800078ec0ff */
[----:B------:R-:W-:-:S04]  /*08d0*/  IADD3 R3, PT, PT, R12, R3, RZ ;  /* 0x000000030c037210 */ /* 0x000fc80007ffe0ff */
[----:B------:R-:W-:Y:S01]  /*08e0*/  LOP3.LUT R0, R3, R0, RZ, 0xfc, !PT ;  /* 0x0000000003007212 */ /* 0x000fe200078efcff */
[----:B------:R-:W-:Y:S06]  /*08f0*/  BRA `(.L_x_13) ;  /* 0x0000000000107947 */ /* 0x000fec0003800000 */
.L_x_12:
[----:B------:R-:W-:-:S04]  /*0900*/  LOP3.LUT R0, R0, 0x80000000, RZ, 0xc0, !PT ;  /* 0x8000000000007812 */ /* 0x000fc800078ec0ff */
[----:B------:R-:W-:Y:S01]  /*0910*/  LOP3.LUT R0, R0, 0x7f800000, RZ, 0xfc, !PT ;  /* 0x7f80000000007812 */ /* 0x000fe200078efcff */
[----:B------:R-:W-:Y:S06]  /*0920*/  BRA `(.L_x_13) ;  /* 0x0000000000047947 */ /* 0x000fec0003800000 */
.L_x_11:
[----:B------:R-:W-:-:S07]  /*0930*/  IMAD R0, R10, 0x800000, R0 ;  /* 0x008000000a007824 */ /* 0x000fce00078e0200 */
.L_x_13:
[----:B------:R-:W-:Y:S05]  /*0940*/  BSYNC.RECONVERGENT B2 ;  /* 0x0000000000027941 */ /* 0x000fea0003800200 */
.L_x_10:
[----:B------:R-:W-:Y:S05]  /*0950*/  BRA `(.L_x_14) ;  /* 0x0000000000207947 */ /* 0x000fea0003800000 */
.L_x_9:
[----:B------:R-:W-:-:S04]  /*0960*/  LOP3.LUT R0, R12, 0x80000000, R3, 0x48, !PT ;  /* 0x800000000c007812 */ /* 0x000fc800078e4803 */
[----:B------:R-:W-:Y:S01]  /*0970*/  LOP3.LUT R0, R0, 0x7f800000, RZ, 0xfc, !PT ;  /* 0x7f80000000007812 */ /* 0x000fe200078efcff */
[----:B------:R-:W-:Y:S06]  /*0980*/  BRA `(.L_x_14) ;  /* 0x0000000000147947 */ /* 0x000fec0003800000 */
.L_x_8:
[----:B------:R-:W-:Y:S01]  /*0990*/  LOP3.LUT R0, R12, 0x80000000, R3, 0x48, !PT ;  /* 0x800000000c007812 */ /* 0x000fe200078e4803 */
[----:B------:R-:W-:Y:S06]  /*09a0*/  BRA `(.L_x_14) ;  /* 0x00000000000c7947 */ /* 0x000fec0003800000 */
.L_x_7:
[----:B------:R-:W0:Y:S01]  /*09b0*/  MUFU.RSQ R0, -QNAN ;  /* 0xffc0000000007908 */ /* 0x000e220000001400 */
[----:B------:R-:W-:Y:S05]  /*09c0*/  BRA `(.L_x_14) ;  /* 0x0000000000047947 */ /* 0x000fea0003800000 */
.L_x_6:
[----:B------:R-:W-:-:S07]  /*09d0*/  FADD.FTZ R0, R3, R0 ;  /* 0x0000000003007221 */ /* 0x000fce0000010000 */
.L_x_14:
[----:B------:R-:W-:Y:S05]  /*09e0*/  BSYNC.RECONVERGENT B1 ;  /* 0x0000000000017941 */ /* 0x000fea0003800200 */
.L_x_4:
[----:B------:R-:W-:Y:S02]  /*09f0*/  IMAD.MOV.U32 R9, RZ, RZ, 0x0 ;  /* 0x00000000ff097424 */ /* 0x000fe400078e00ff */
[----:B0-----:R-:W-:Y:S02]  /*0a00*/  IMAD.MOV.U32 R3, RZ, RZ, R0 ;  /* 0x000000ffff037224 */ /* 0x001fe400078e0000 */
[----:B------:R-:W-:Y:S05]  /*0a10*/  RET.REL.NODEC R8 `(_Z6mean_1PfS_i) ;  /* 0xfffffff408787950 */ /* 0x000fea0003c3ffff */
.L_x_15:
[----:B------:R-:W-:-:S00]  /*0a20*/  BRA `(.L_x_15) ;  /* 0xfffffffc00fc7947 */ /* 0x000fc0000383ffff */
[----:B------:R-:W-:-:S00]  /*0a30*/  NOP ;  /* 0x0000000000007918 */ /* 0x000fc00000000000 */
        /* <DEDUP_REMOVED lines=12> */
.L_x_32:


//--------------------- .text._Z6mean_0PfS_i      --------------------------
	.section	.text._Z6mean_0PfS_i,"ax",@progbits
	.align	128
        .global         _Z6mean_0PfS_i
        .type           _Z6mean_0PfS_i,@function
        .size           _Z6mean_0PfS_i,(.L_x_33 - _Z6mean_0PfS_i)
        .other          _Z6mean_0PfS_i,@"STO_CUDA_ENTRY STV_DEFAULT"
_Z6mean_0PfS_i:
.text._Z6mean_0PfS_i:
[----:B------:R-:W0:Y:S01]  /*0000*/  LDC R1, c[0x0][0x37c] ;  /* 0x0000df00ff017b82 */ /* 0x000e220000000800 */
[----:B------:R-:W1:Y:S01]  /*0010*/  S2R R3, SR_TID.X ;  /* 0x0000000000037919 */ /* 0x000e620000002100 */
[----:B------:R-:W2:Y:S06]  /*0020*/  LDCU UR5, c[0x0][0x2fc] ;  /* 0x00005f80ff0577ac */ /* 0x000eac0008000800 */
[----:B------:R-:W1:Y:S01]  /*0030*/  S2UR UR6, SR_CTAID.X ;  /* 0x00000000000679c3 */ /* 0x000e620000002500 */
[----:B0-----:R-:W-:Y:S01]  /*0040*/  VIADD R1, R1, 0xfffffff0 ;  /* 0xfffffff001017836 */ /* 0x001fe20000000000 */
[----:B------:R-:W0:Y:S06]  /*0050*/  LDCU UR4, c[0x0][0x390] ;  /* 0x00007200ff0477ac */ /* 0x000e2c0008000800 */
[----:B------:R-:W1:Y:S01]  /*0060*/  LDC R0, c[0x0][0x360] ;  /* 0x0000d800ff007b82 */ /* 0x000e620000000800 */
[----:B0-----:R-:W-:Y:S01]  /*0070*/  UIADD3 UR4, UPT, UPT, UR4, -0x1, URZ ;  /* 0xffffffff04047890 */ /* 0x001fe2000fffe0ff */
[----:B-1----:R-:W-:Y:S01]  /*0080*/  IMAD R0, R0, UR6, R3 ;  /* 0x0000000600007c24 */ /* 0x002fe2000f8e0203 */
[----:B------:R-:W0:Y:S04]  /*0090*/  LDCU.64 UR6, c[0x0][0x358] ;  /* 0x00006b00ff0677ac */ /* 0x000e280008000a00 */
[----:B------:R-:W-:-:S05]  /*00a0*/  ISETP.NE.AND P0, PT, R0, UR4, PT ;  /* 0x0000000400007c0c */ /* 0x000fca000bf05270 */
[----:B------:R-:W1:Y:S01]  /*00b0*/  LDCU UR4, c[0x0][0x2f8] ;  /* 0x00005f00ff0477ac */ /* 0x000e620008000800 */
[----:B------:R-:W-:-:S13]  /*00c0*/  ISETP.NE.AND P0, PT, R0, RZ, P0 ;  /* 0x000000ff0000720c */ /* 0x000fda0000705270 */
[----:B------:R-:W3:Y:S01]  /*00d0*/  @!P0 LDC.64 R2, c[0x0][0x388] ;  /* 0x0000e200ff028b82 */ /* 0x000ee20000000a00 */
[----:B------:R-:W-:Y:S01]  /*00e0*/  @!P0 IMAD.MOV.U32 R5, RZ, RZ, -0x40800000 ;  /* 0xbf800000ff058424 */ /* 0x000fe200078e00ff */
[----:B-1----:R-:W-:-:S05]  /*00f0*/  IADD3 R6, P1, PT, R1, UR4, RZ ;  /* 0x0000000401067c10 */ /* 0x002fca000ff3e0ff */
[----:B--2---:R-:W-:Y:S02]  /*0100*/  IMAD.X R7, RZ, RZ, UR5, P1 ;  /* 0x00000005ff077e24 */ /* 0x004fe400088e06ff */
[----:B---3--:R-:W-:-:S05]  /*0110*/  @!P0 IMAD.WIDE.U32 R2, R0, 0x4, R2 ;  /* 0x0000000400028825 */ /* 0x008fca00078e0002 */
[----:B0-----:R0:W-:Y:S01]  /*0120*/  @!P0 STG.E desc[UR6][R2.64], R5 ;  /* 0x0000000502008986 */ /* 0x0011e2000c101906 */
[----:B------:R-:W-:Y:S05]  /*0130*/  @!P0 EXIT ;  /* 0x000000000000894d */ /* 0x000fea0003800000 */
[----:B------:R-:W1:Y:S01]  /*0140*/  LDC.64 R10, c[0x0][0x380] ;  /* 0x0000e000ff0a7b82 */ /* 0x000e620000000a00 */
[C---:B0-----:R-:W-:Y:S01]  /*0150*/  VIADD R5, R0.reuse, 0xffffffff ;  /* 0xffffffff00057836 */ /* 0x041fe20000000000 */
[----:B------:R-:W-:-:S03]  /*0160*/  IADD3 R3, PT, PT, R0, 0x1, RZ ;  /* 0x0000000100037810 */ /* 0x000fc60007ffe0ff */
[----:B-1----:R-:W-:-:S04]  /*0170*/  IMAD.WIDE.U32 R4, R5, 0x4, R10 ;  /* 0x0000000405047825 */ /* 0x002fc800078e000a */
[--C-:B------:R-:W-:Y:S02]  /*0180*/  IMAD.WIDE.U32 R8, R0, 0x4, R10.reuse ;  /* 0x0000000400087825 */ /* 0x100fe400078e000a */
[----:B------:R-:W2:Y:S02]  /*0190*/  LDG.E R4, desc[UR6][R4.64] ;  /* 0x0000000604047981 */ /* 0x000ea4000c1e1900 */
[----:B------:R-:W-:Y:S02]  /*01a0*/  IMAD.WIDE.U32 R10, R3, 0x4, R10 ;  /* 0x00000004030a7825 */ /* 0x000fe400078e000a */
[----:B------:R-:W2:Y:S04]  /*01b0*/  LDG.E R9, desc[UR6][R8.64] ;  /* 0x0000000608097981 */ /* 0x000ea8000c1e1900 */
[----:B------:R-:W3:Y:S01]  /*01c0*/  LDG.E R2, desc[UR6][R10.64] ;  /* 0x000000060a027981 */ /* 0x000ee2000c1e1900 */
[----:B------:R-:W-:-:S02]  /*01d0*/  IMAD.MOV.U32 R13, RZ, RZ, 0x3eaaaaab ;  /* 0x3eaaaaabff0d7424 */ /* 0x000fc400078e00ff */
[----:B------:R-:W-:-:S04]  /*01e0*/  IMAD.MOV.U32 R12, RZ, RZ, 0x40400000 ;  /* 0x40400000ff0c7424 */ /* 0x000fc800078e00ff */
[----:B------:R-:W-:Y:S01]  /*01f0*/  FFMA R12, R13, -R12, 1 ;  /* 0x3f8000000d0c7423 */ /* 0x000fe2000000080c */
[----:B------:R-:W-:Y:S01]  /*0200*/  BSSY.RECONVERGENT B1, `(.L_x_16) ;  /* 0x000000c000017945 */ /* 0x000fe20003800200 */
[----:B--2---:R-:W-:-:S04]  /*0210*/  FADD R3, R4, R9 ;  /* 0x0000000904037221 */ /* 0x004fc80000000000 */
[----:B---3--:R-:W-:-:S04]  /*0220*/  FADD R2, R2, R3 ;  /* 0x0000000302027221 */ /* 0x008fc80000000000 */
[----:B------:R-:W0:Y:S01]  /*0230*/  FCHK P0, R2, 3 ;  /* 0x4040000002007902 */ /* 0x000e220000000000 */
[----:B------:R-:W-:-:S04]  /*0240*/  FFMA R3, R12, R13, 0.3333333432674407959 ;  /* 0x3eaaaaab0c037423 */ /* 0x000fc8000000000d */
[----:B------:R-:W-:-:S04]  /*0250*/  FFMA R12, R2, R3, RZ ;  /* 0x00000003020c7223 */ /* 0x000fc800000000ff */
[----:B------:R-:W-:-:S04]  /*0260*/  FFMA R4, R12, -3, R2 ;  /* 0xc04000000c047823 */ /* 0x000fc80000000002 */
[----:B------:R-:W-:Y:S01]  /*0270*/  FFMA R3, R3, R4, R12 ;  /* 0x0000000403037223 */ /* 0x000fe2000000000c */
[----:B0-----:R-:W-:Y:S06]  /*0280*/  @!P0 BRA `(.L_x_17) ;  /* 0x00000000000c8947 */ /* 0x001fec0003800000 */
[----:B------:R-:W-:-:S07]  /*0290*/  MOV R4, 0x2b0 ;  /* 0x000002b000047802 */ /* 0x000fce0000000f00 */
[----:B------:R-:W-:Y:S05]  /*02a0*/  CALL.REL.NOINC `($__internal_1_$__cuda_sm3x_div_rn_noftz_f32_slowpath) ;  /* 0x0000000000407944 */ /* 0x000fea0003c00000 */
[----:B------:R-:W-:-:S07]  /*02b0*/  IMAD.MOV.U32 R3, RZ, RZ, R2 ;  /* 0x000000ffff037224 */ /* 0x000fce00078e0002 */
.L_x_17:
[----:B------:R-:W-:Y:S05]  /*02c0*/  BSYNC.RECONVERGENT B1 ;  /* 0x0000000000017941 */ /* 0x000fea0003800200 */
.L_x_16:
[----:B------:R-:W0:Y:S01]  /*02d0*/  LDC.64 R12, c[0x0][0x388] ;  /* 0x0000e200ff0c7b82 */ /* 0x000e220000000a00 */
[----:B------:R-:W1:Y:S01]  /*02e0*/  F2F.F64.F32 R8, R3 ;  /* 0x0000000300087310 */ /* 0x000e620000201800 */
[----:B------:R-:W-:Y:S01]  /*02f0*/  MOV R2, 0x8 ;  /* 0x0000000800027802 */ /* 0x000fe20000000f00 */
[----:B------:R2:W-:Y:S01]  /*0300*/  STL [R1], R0 ;  /* 0x0000000001007387 */ /* 0x0005e20000100800 */
[----:B------:R-:W3:Y:S04]  /*0310*/  LDCU.64 UR4, c[0x4][URZ] ;  /* 0x01000000ff0477ac */ /* 0x000ee80008000a00 */
[----:B------:R2:W4:Y:S01]  /*0320*/  LDC.64 R10, c[0x4][R2] ;  /* 0x01000000020a7b82 */ /* 0x0005220000000a00 */
[----:B-1----:R2:W-:Y:S01]  /*0330*/  STL.64 [R1+0x8], R8 ;  /* 0x0000080801007387 */ /* 0x0025e20000100a00 */
[----:B---3--:R-:W-:Y:S01]  /*0340*/  IMAD.U32 R4, RZ, RZ, UR4 ;  /* 0x00000004ff047e24 */ /* 0x008fe2000f8e00ff */
[----:B------:R-:W-:Y:S01]  /*0350*/  MOV R5, UR5 ;  /* 0x0000000500057c02 */ /* 0x000fe20008000f00 */
[----:B0-----:R-:W-:-:S05]  /*0360*/  IMAD.WIDE.U32 R12, R0, 0x4, R12 ;  /* 0x00000004000c7825 */ /* 0x001fca00078e000c */
[----:B------:R2:W-:Y:S02]  /*0370*/  STG.E desc[UR6][R12.64], R3 ;  /* 0x000000030c007986 */ /* 0x0005e4000c101906 */
[----:B------:R-:W-:-:S07]  /*0380*/  LEPC R20, `(.L_x_18) ;  /* 0x000000001014794e */ /* 0x000fce0000000000 */
[----:B--2-4-:R-:W-:Y:S05]  /*0390*/  CALL.ABS.NOINC R10 ;  /* 0x000000000a007343 */ /* 0x014fea0003c00000 */
.L_x_18:
[----:B------:R-:W-:Y:S05]  /*03a0*/  EXIT ;  /* 0x000000000000794d */ /* 0x000fea0003800000 */
        .weak           $__internal_1_$__cuda_sm3x_div_rn_noftz_f32_slowpath
        .type           $__internal_1_$__cuda_sm3x_div_rn_noftz_f32_slowpath,@function
        .size           $__internal_1_$__cuda_sm3x_div_rn_noftz_f32_slowpath,(.L_x_33 - $__internal_1_$__cuda_sm3x_div_rn_noftz_f32_slowpath)
$__internal_1_$__cuda_sm3x_div_rn_noftz_f32_slowpath:
[--C-:B------:R-:W-:Y:S01]  /*03b0*/  SHF.R.U32.HI R3, RZ, 0x17, R2.reuse ;  /* 0x00000017ff037819 */ /* 0x100fe20000011602 */
[----:B------:R-:W-:Y:S04]  /*03c0*/  BSSY.RECONVERGENT B0, `(.L_x_19) ;  /* 0x000005c000007945 */ /* 0x000fe80003800200 */
[----:B------:R-:W-:Y:S01]  /*03d0*/  BSSY.RELIABLE B2, `(.L_x_20) ;  /* 0x000001a000027945 */ /* 0x000fe20003800100 */
[----:B------:R-:W-:Y:S01]  /*03e0*/  IMAD.MOV.U32 R5, RZ, RZ, R2 ;  /* 0x000000ffff057224 */ /* 0x000fe200078e0002 */
[----:B------:R-:W-:-:S05]  /*03f0*/  LOP3.LUT R3, R3, 0xff, RZ, 0xc0, !PT ;  /* 0x000000ff03037812 */ /* 0x000fca00078ec0ff */
[----:B------:R-:W-:-:S05]  /*0400*/  VIADD R9, R3, 0xffffffff ;  /* 0xffffffff03097836 */ /* 0x000fca0000000000 */
[----:B------:R-:W-:-:S13]  /*0410*/  ISETP.GT.U32.OR P0, PT, R9, 0xfd, !PT ;  /* 0x000000fd0900780c */ /* 0x000fda0007f04470 */
[----:B------:R-:W-:Y:S01]  /*0420*/  @!P0 IMAD.MOV.U32 R8, RZ, RZ, RZ ;  /* 0x000000ffff088224 */ /* 0x000fe200078e00ff */
[----:B------:R-:W-:Y:S06]  /*0430*/  @!P0 BRA `(.L_x_21) ;  /* 0x00000000004c8947 */ /* 0x000fec0003800000 */
[----:B------:R-:W-:-:S13]  /*0440*/  FSETP.GTU.FTZ.AND P0, PT, |R2|, +INF , PT ;  /* 0x7f8000000200780b */ /* 0x000fda0003f1c200 */
[----:B------:R-:W-:Y:S05]  /*0450*/  @P0 BREAK.RELIABLE B2 ;  /* 0x0000000000020942 */ /* 0x000fea0003800100 */
[----:B------:R-:W-:Y:S05]  /*0460*/  @P0 BRA `(.L_x_22) ;  /* 0x0000000400400947 */ /* 0x000fea0003800000 */
[----:B------:R-:W-:-:S05]  /*0470*/  HFMA2 R8, -RZ, RZ, 2.125, 0 ;  /* 0x40400000ff087431 */ /* 0x000fca00000001ff */
[----:B------:R-:W-:-:S13]  /*0480*/  LOP3.LUT P0, RZ, R8, 0x7fffffff, R5, 0xc8, !PT ;  /* 0x7fffffff08ff7812 */ /* 0x000fda000780c805 */
[----:B------:R-:W-:Y:S05]  /*0490*/  @!P0 BREAK.RELIABLE B2 ;  /* 0x0000000000028942 */ /* 0x000fea0003800100 */
[----:B------:R-:W-:Y:S05]  /*04a0*/  @!P0 BRA `(.L_x_23) ;  /* 0x0000000400288947 */ /* 0x000fea0003800000 */
[----:B------:R-:W-:-:S13]  /*04b0*/  LOP3.LUT P0, RZ, R5, 0x7fffffff, RZ, 0xc0, !PT ;  /* 0x7fffffff05ff7812 */ /* 0x000fda000780c0ff */
[----:B------:R-:W-:Y:S05]  /*04c0*/  @!P0 BREAK.RELIABLE B2 ;  /* 0x0000000000028942 */ /* 0x000fea0003800100 */
[----:B------:R-:W-:Y:S05]  /*04d0*/  @!P0 BRA `(.L_x_24) ;  /* 0x0000000400148947 */ /* 0x000fea0003800000 */
[----:B------:R-:W-:Y:S02]  /*04e0*/  FSETP.NEU.FTZ.AND P0, PT, |R2|, +INF , PT ;  /* 0x7f8000000200780b */ /* 0x000fe40003f1d200 */
[----:B------:R-:W-:-:S04]  /*04f0*/  LOP3.LUT P1, RZ, R8, 0x7fffffff, RZ, 0xc0, !PT ;  /* 0x7fffffff08ff7812 */ /* 0x000fc8000782c0ff */
[----:B------:R-:W-:-:S13]  /*0500*/  PLOP3.LUT P0, PT, P0, P1, PT, 0x2f, 0xf2 ;  /* 0x0000000000f2781c */ /* 0x000fda0000702577 */
[----:B------:R-:W-:Y:S05]  /*0510*/  @P0 BREAK.RELIABLE B2 ;  /* 0x0000000000020942 */ /* 0x000fea0003800100 */
[----:B------:R-:W-:Y:S05]  /*0520*/  @P0 BRA `(.L_x_25) ;  /* 0x0000000000f40947 */ /* 0x000fea0003800000 */
[----:B------:R-:W-:-:S13]  /*0530*/  ISETP.GE.AND P0, PT, R9, RZ, PT ;  /* 0x000000ff0900720c */ /* 0x000fda0003f06270 */
[----:B------:R-:W-:Y:S02]  /*0540*/  @P0 IMAD.MOV.U32 R8, RZ, RZ, RZ ;  /* 0x000000ffff080224 */ /* 0x000fe400078e00ff */
[----:B------:R-:W-:Y:S01]  /*0550*/  @!P0 FFMA R5, R2, 1.84467440737095516160e+19, RZ ;  /* 0x5f80000002058823 */ /* 0x000fe200000000ff */
[----:B------:R-:W-:-:S07]  /*0560*/  @!P0 IMAD.MOV.U32 R8, RZ, RZ, -0x40 ;  /* 0xffffffc0ff088424 */ /* 0x000fce00078e00ff */
.L_x_21:
[----:B------:R-:W-:Y:S05]  /*0570*/  BSYNC.RELIABLE B2 ;  /* 0x0000000000027941 */ /* 0x000fea0003800100 */
.L_x_20:
[----:B------:R-:W-:Y:S01]  /*0580*/  UMOV UR4, 0x40400000 ;  /* 0x4040000000047882 */ /* 0x000fe20000000000 */
[----:B------:R-:W-:Y:S01]  /*0590*/  VIADD R3, R3, 0xffffff81 ;  /* 0xffffff8103037836 */ /* 0x000fe20000000000 */
[----:B------:R-:W-:Y:S01]  /*05a0*/  UIADD3 UR4, UPT, UPT, UR4, -0x800000, URZ ;  /* 0xff80000004047890 */ /* 0x000fe2000fffe0ff */
[----:B------:R-:W-:Y:S02]  /*05b0*/  BSSY.RECONVERGENT B2, `(.L_x_26) ;  /* 0x0000033000027945 */ /* 0x000fe40003800200 */
[----:B------:R-:W-:Y:S01]  /*05c0*/  IMAD R2, R3, -0x800000, R5 ;  /* 0xff80000003027824 */ /* 0x000fe200078e0205 */
[----:B------:R-:W-:Y:S02]  /*05d0*/  IADD3 R8, PT, PT, R8, -0x1, R3 ;  /* 0xffffffff08087810 */ /* 0x000fe40007ffe003 */
[----:B------:R-:W-:-:S03]  /*05e0*/  FADD.FTZ R11, -RZ, -UR4 ;  /* 0x80000004ff0b7e21 */ /* 0x000fc60008010100 */
[----:B------:R-:W0:Y:S02]  /*05f0*/  MUFU.RCP R9, UR4 ;  /* 0x0000000400097d08 */ /* 0x000e240008001000 */
        /* <DEDUP_REMOVED lines=8> */
[----:B------:R-:W-:-:S04]  /*0680*/  LOP3.LUT R5, R5, 0xff, RZ, 0xc0, !PT ;  /* 0x000000ff05057812 */ /* 0x000fc800078ec0ff */
[----:B------:R-:W-:-:S05]  /*0690*/  IADD3 R12, PT, PT, R5, R8, RZ ;  /* 0x00000008050c7210 */ /* 0x000fca0007ffe0ff */
        /* <DEDUP_REMOVED lines=11> */
[-CC-:B------:R-:W-:Y:S01]  /*0750*/  FFMA.RM R8, R9, R11.reuse, R10.reuse ;  /* 0x0000000b09087223 */ /* 0x180fe2000000400a */
[C---:B------:R-:W-:Y:S02]  /*0760*/  ISETP.NE.AND P2, PT, R12.reuse, RZ, PT ;  /* 0x000000ff0c00720c */ /* 0x040fe40003f45270 */
[C---:B------:R-:W-:Y:S02]  /*0770*/  ISETP.NE.AND P1, PT, R12.reuse, RZ, PT ;  /* 0x000000ff0c00720c */ /* 0x040fe40003f25270 */
[----:B------:R-:W-:Y:S01]  /*0780*/  LOP3.LUT R5, R3, 0x7fffff, RZ, 0xc0, !PT ;  /* 0x007fffff03057812 */ /* 0x000fe200078ec0ff */
[----:B------:R-:W-:Y:S01]  /*0790*/  FFMA.RP R3, R9, R11, R10 ;  /* 0x0000000b09037223 */ /* 0x000fe2000000800a */
[----:B------:R-:W-:Y:S02]  /*07a0*/  VIADD R10, R12, 0x20 ;  /* 0x000000200c0a7836 */ /* 0x000fe40000000000 */
[----:B------:R-:W-:Y:S01]  /*07b0*/  LOP3.LUT R5, R5, 0x800000, RZ, 0xfc, !PT ;  /* 0x0080000005057812 */ /* 0x000fe200078efcff */
[----:B------:R-:W-:Y:S01]  /*07c0*/  IMAD.MOV R9, RZ, RZ, -R12 ;  /* 0x000000ffff097224 */ /* 0x000fe200078e0a0c */
[----:B------:R-:W-:-:S02]  /*07d0*/  FSETP.NEU.FTZ.AND P0, PT, R3, R8, PT ;  /* 0x000000080300720b */ /* 0x000fc40003f1d000 */
[----:B------:R-:W-:Y:S02]  /*07e0*/  SHF.L.U32 R10, R5, R10, RZ ;  /* 0x0000000a050a7219 */ /* 0x000fe400000006ff */
[----:B------:R-:W-:Y:S02]  /*07f0*/  SEL R8, R9, RZ, P2 ;  /* 0x000000ff09087207 */ /* 0x000fe40001000000 */
[----:B------:R-:W-:Y:S02]  /*0800*/  ISETP.NE.AND P1, PT, R10, RZ, P1 ;  /* 0x000000ff0a00720c */ /* 0x000fe40000f25270 */
[----:B------:R-:W-:Y:S02]  /*0810*/  SHF.R.U32.HI R8, RZ, R8, R5 ;  /* 0x00000008ff087219 */ /* 0x000fe40000011605 */
[----:B------:R-:W-:Y:S02]  /*0820*/  PLOP3.LUT P0, PT, P0, P1, PT, 0xf8, 0x8f ;  /* 0x00000000008f781c */ /* 0x000fe40000703f70 */
[----:B------:R-:W-:-:S02]  /*0830*/  SHF.R.U32.HI R10, RZ, 0x1, R8 ;  /* 0x00000001ff0a7819 */ /* 0x000fc40000011608 */
[----:B------:R-:W-:-:S04]  /*0840*/  SEL R3, RZ, 0x1, !P0 ;  /* 0x00000001ff037807 */ /* 0x000fc80004000000 */
[----:B------:R-:W-:-:S04]  /*0850*/  LOP3.LUT R3, R3, 0x1, R10, 0xf8, !PT ;  /* 0x0000000103037812 */ /* 0x000fc800078ef80a */
[----:B------:R-:W-:-:S04]  /*0860*/  LOP3.LUT R3, R3, R8, RZ, 0xc0, !PT ;  /* 0x0000000803037212 */ /* 0x000fc800078ec0ff */
[----:B------:R-:W-:-:S04]  /*0870*/  IADD3 R3, PT, PT, R10, R3, RZ ;  /* 0x000000030a037210 */ /* 0x000fc80007ffe0ff */
[----:B------:R-:W-:Y:S01]  /*0880*/  LOP3.LUT R2, R3, R2, RZ, 0xfc, !PT ;  /* 0x0000000203027212 */ /* 0x000fe200078efcff */
[----:B------:R-:W-:Y:S06]  /*0890*/  BRA `(.L_x_29) ;  /* 0x0000000000107947 */ /* 0x000fec0003800000 */
.L_x_28:
[----:B------:R-:W-:-:S04]  /*08a0*/  LOP3.LUT R2, R2, 0x80000000, RZ, 0xc0, !PT ;  /* 0x8000000002027812 */ /* 0x000fc800078ec0ff */
[----:B------:R-:W-:Y:S01]  /*08b0*/  LOP3.LUT R2, R2, 0x7f800000, RZ, 0xfc, !PT ;  /* 0x7f80000002027812 */ /* 0x000fe200078efcff */
[----:B------:R-:W-:Y:S06]  /*08c0*/  BRA `(.L_x_29) ;  /* 0x0000000000047947 */ /* 0x000fec0003800000 */
.L_x_27:
[----:B------:R-:W-:-:S07]  /*08d0*/  IMAD R2, R8, 0x800000, R2 ;  /* 0x0080000008027824 */ /* 0x000fce00078e0202 */
.L_x_29:
[----:B------:R-:W-:Y:S05]  /*08e0*/  BSYNC.RECONVERGENT B2 ;  /* 0x0000000000027941 */ /* 0x000fea0003800200 */
.L_x_26:
[----:B------:R-:W-:Y:S05]  /*08f0*/  BRA `(.L_x_30) ;  /* 0x0000000000207947 */ /* 0x000fea0003800000 */
.L_x_25:
[----:B------:R-:W-:-:S04]  /*0900*/  LOP3.LUT R2, R8, 0x80000000, R5, 0x48, !PT ;  /* 0x8000000008027812 */ /* 0x000fc800078e4805 */
[----:B------:R-:W-:Y:S01]  /*0910*/  LOP3.LUT R2, R2, 0x7f800000, RZ, 0xfc, !PT ;  /* 0x7f80000002027812 */ /* 0x000fe200078efcff */
[----:B------:R-:W-:Y:S06]  /*0920*/  BRA `(.L_x_30) ;  /* 0x0000000000147947 */ /* 0x000fec0003800000 */
.L_x_24:
[----:B------:R-:W-:Y:S01]  /*0930*/  LOP3.LUT R2, R8, 0x80000000, R5, 0x48, !PT ;  /* 0x8000000008027812 */ /* 0x000fe200078e4805 */
[----:B------:R-:W-:Y:S06]  /*0940*/  BRA `(.L_x_30) ;  /* 0x00000000000c7947 */ /* 0x000fec0003800000 */
.L_x_23:
[----:B------:R-:W0:Y:S01]  /*0950*/  MUFU.RSQ R2, -QNAN ;  /* 0xffc0000000027908 */ /* 0x000e220000001400 */
[----:B------:R-:W-:Y:S05]  /*0960*/  BRA `(.L_x_30) ;  /* 0x0000000000047947 */ /* 0x000fea0003800000 */
.L_x_22:
[----:B------:R-:W-:-:S07]  /*0970*/  FADD.FTZ R2, R2, 3 ;  /* 0x4040000002027421 */ /* 0x000fce0000010000 */
.L_x_30:
[----:B------:R-:W-:Y:S05]  /*0980*/  BSYNC.RECONVERGENT B0 ;  /* 0x0000000000007941 */ /* 0x000fea0003800200 */
.L_x_19:
[----:B------:R-:W-:-:S04]  /*0990*/  IMAD.MOV.U32 R5, RZ, RZ, 0x0 ;  /* 0x00000000ff057424 */ /* 0x000fc800078e00ff */
[----:B0-----:R-:W-:Y:S05]  /*09a0*/  RET.REL.NODEC R4 `(_Z6mean_0PfS_i) ;  /* 0xfffffff404947950 */ /* 0x001fea0003c3ffff */
.L_x_31:
        /* <DEDUP_REMOVED lines=13> */
.L_x_33:


//--------------------- .nv.global.init           --------------------------
	.section	.nv.global.init,"aw",@progbits
.nv.global.init:
	.type		$str,@object
	.size		$str,(.L_0 - $str)
$str:
        /*0000*/ 	.byte	0x74, 0x69, 0x64, 0x20, 0x25, 0x64, 0x20, 0x63, 0x6f, 0x6d, 0x70, 0x75, 0x74, 0x65, 0x64, 0x20
        /*0010*/ 	.byte	0x25, 0x66, 0x0a, 0x00
.L_0:


//--------------------- .nv.shared.reserved.0     --------------------------
	.section	.nv.shared.reserved.0,"aw",@nobits
	.weak		__nv_reservedSMEM_offset_0_alias
	.size		__nv_reservedSMEM_offset_0_alias, 0, 64
	.other		__nv_reservedSMEM_offset_0_alias,@"STO_CUDA_RESERVED_SHARED STV_DEFAULT"
__nv_reservedSMEM_offset_0_alias:
	.zero		0
	.zero		64


//--------------------- .nv.constant0._Z6mean_1PfS_i --------------------------
	.section	.nv.constant0._Z6mean_1PfS_i,"a",@progbits
	.sectionflags	@""
	.align	4
.nv.constant0._Z6mean_1PfS_i:
	.zero		916


//--------------------- .nv.constant0._Z6mean_0PfS_i --------------------------
	.section	.nv.constant0._Z6mean_0PfS_i,"a",@progbits
	.sectionflags	@""
	.align	4
.nv.constant0._Z6mean_0PfS_i:
	.zero		916


//--------------------- SYMBOLS --------------------------

	.type		.nv.reservedSmem.offset0,@object
	.size		.nv.reservedSmem.offset0,0x4
	.type		vprintf,@function
